//
// Generated by NVIDIA NVVM Compiler
//
// Compiler Build ID: CL-36424714
// Cuda compilation tools, release 13.0, V13.0.88
// Based on NVVM 20.0.0
//

.version 9.0
.target sm_100
.address_size 64

	// .globl	_Z17bettertiledmatmuliiiPfS_S_
.global .align 4 .b8 precalc_xorwow_matrix[102400];
.global .align 4 .b8 precalc_xorwow_offset_matrix[102400];
.global .align 4 .b8 mrg32k3aM1[2304];
.global .align 4 .b8 mrg32k3aM2[2304];
.global .align 4 .b8 mrg32k3aM1SubSeq[2016];
.global .align 4 .b8 mrg32k3aM2SubSeq[2016];
.global .align 4 .b8 mrg32k3aM1Seq[2304];
.global .align 4 .b8 mrg32k3aM2Seq[2304];
.const .align 8 .b8 __cr_lgamma_table[72];

.visible .entry _Z17bettertiledmatmuliiiPfS_S_(
	.param .u32 _Z17bettertiledmatmuliiiPfS_S__param_0,
	.param .u32 _Z17bettertiledmatmuliiiPfS_S__param_1,
	.param .u32 _Z17bettertiledmatmuliiiPfS_S__param_2,
	.param .u64 .ptr .align 1 _Z17bettertiledmatmuliiiPfS_S__param_3,
	.param .u64 .ptr .align 1 _Z17bettertiledmatmuliiiPfS_S__param_4,
	.param .u64 .ptr .align 1 _Z17bettertiledmatmuliiiPfS_S__param_5
)
{
	.reg .pred 	%p<6>;
	.reg .b32 	%r<18>;

	ld.param.u32 	%r9, [_Z17bettertiledmatmuliiiPfS_S__param_1];
	setp.lt.s32 	%p1, %r9, -30;
	@%p1 bra 	$L__BB0_7;
	add.s32 	%r10, %r9, -1;
	shr.s32 	%r11, %r10, 31;
	shr.u32 	%r12, %r11, 27;
	add.s32 	%r13, %r10, %r12;
	shr.s32 	%r14, %r13, 5;
	add.s32 	%r1, %r14, 1;
	and.b32  	%r2, %r1, 3;
	setp.lt.s32 	%p2, %r9, 97;
	@%p2 bra 	$L__BB0_4;
	and.b32  	%r15, %r1, 2147483644;
	neg.s32 	%r16, %r15;
$L__BB0_3:
	bar.sync 	0;
	bar.sync 	0;
	bar.sync 	0;
	bar.sync 	0;
	add.s32 	%r16, %r16, 4;
	setp.ne.s32 	%p3, %r16, 0;
	@%p3 bra 	$L__BB0_3;
$L__BB0_4:
	setp.eq.s32 	%p4, %r2, 0;
	@%p4 bra 	$L__BB0_7;
	neg.s32 	%r17, %r2;
$L__BB0_6:
	.pragma "nounroll";
	bar.sync 	0;
	add.s32 	%r17, %r17, 1;
	setp.ne.s32 	%p5, %r17, 0;
	@%p5 bra 	$L__BB0_6;
$L__BB0_7:
	ret;

}


// ===== COMPILED SASS (sm_100) =====

	.target	sm_100

	.elftype	@"ET_EXEC"


//--------------------- .note.nv.tkinfo           --------------------------
	.section	.note.nv.tkinfo,"",@"SHT_NOTE"
	.sectionflags	@"SHF_NOTE_NV_TKINFO"
	.tkinfo
        /*0018*/ 	.word	0x00000002
        /*0030*/ 	.string	""
        /*0030*/ 	.string	"ptxas"
        /*0030*/ 	.string	"Cuda compilation tools, release 13.0, V13.0.88"
        /*0030*/ 	.string	"Build cuda_13.0.r13.0/compiler.36424714_0"
        /*0030*/ 	.string	"-arch sm_100 -m 64 "



//--------------------- .note.nv.cuinfo           --------------------------
	.section	.note.nv.cuinfo,"",@"SHT_NOTE"
	.sectionflags	@"SHF_NOTE_NV_CUINFO"
        /*0018*/ 	.short	0x0002
        /*001a*/ 	.short	0x0064
        /*001c*/ 	.short	0x0082
	.zero		2


//--------------------- .nv.info                  --------------------------
	.section	.nv.info,"",@"SHT_CUDA_INFO"
	.align	4


	//----- nvinfo : EIATTR_REGCOUNT
	.align		4
        /*0000*/ 	.byte	0x04, 0x2f
        /*0002*/ 	.short	(.L_10 - .L_9)
	.align		4
.L_9:
        /*0004*/ 	.word	index@(_Z17bettertiledmatmuliiiPfS_S_)
        /*0008*/ 	.word	0x00000006


	//----- nvinfo : EIATTR_FRAME_SIZE
	.align		4
.L_10:
        /*000c*/ 	.byte	0x04, 0x11
        /*000e*/ 	.short	(.L_12 - .L_11)
	.align		4
.L_11:
        /*0010*/ 	.word	index@(_Z17bettertiledmatmuliiiPfS_S_)
        /*0014*/ 	.word	0x00000000


	//----- nvinfo : EIATTR_MIN_STACK_SIZE
	.align		4
.L_12:
        /*0018*/ 	.byte	0x04, 0x12
        /*001a*/ 	.short	(.L_14 - .L_13)
	.align		4
.L_13:
        /*001c*/ 	.word	index@(_Z17bettertiledmatmuliiiPfS_S_)
        /*0020*/ 	.word	0x00000000
.L_14:


//--------------------- .nv.compat                --------------------------
	.section	.nv.compat,"",@"SHT_CUDA_COMPAT_INFO"
	.align	4
        /*0000*/ 	.byte	0x02, 0x09, 0x00, 0x00, 0x02, 0x02, 0x01, 0x00, 0x02, 0x05, 0x05, 0x00, 0x03, 0x07, 0x01, 0x01
        /*0010*/ 	.byte	0x02, 0x03, 0x00, 0x00, 0x02, 0x06, 0x01, 0x00, 0x04, 0x0b, 0x08, 0x00, 0x09, 0x00, 0x00, 0x00
        /*0020*/ 	.byte	0x00, 0x00, 0x00, 0x00


//--------------------- .nv.info._Z17bettertiledmatmuliiiPfS_S_ --------------------------
	.section	.nv.info._Z17bettertiledmatmuliiiPfS_S_,"",@"SHT_CUDA_INFO"
	.sectionflags	@""
	.align	4


	//----- nvinfo : EIATTR_CUDA_API_VERSION
	.align		4
        /*0000*/ 	.byte	0x04, 0x37
        /*0002*/ 	.short	(.L_16 - .L_15)
.L_15:
        /*0004*/ 	.word	0x00000082


	//----- nvinfo : EIATTR_KPARAM_INFO
	.align		4
.L_16:
        /*0008*/ 	.byte	0x04, 0x17
        /*000a*/ 	.short	(.L_18 - .L_17)
.L_17:
        /*000c*/ 	.word	0x00000000
        /*0010*/ 	.short	0x0005
        /*0012*/ 	.short	0x0020
        /*0014*/ 	.byte	0x00, 0xf5, 0x21, 0x00


	//----- nvinfo : EIATTR_KPARAM_INFO
	.align		4
.L_18:
        /*0018*/ 	.byte	0x04, 0x17
        /*001a*/ 	.short	(.L_20 - .L_19)
.L_19:
        /*001c*/ 	.word	0x00000000
        /*0020*/ 	.short	0x0004
        /*0022*/ 	.short	0x0018
        /*0024*/ 	.byte	0x00, 0xf5, 0x21, 0x00


	//----- nvinfo : EIATTR_KPARAM_INFO
	.align		4
.L_20:
        /*0028*/ 	.byte	0x04, 0x17
        /*002a*/ 	.short	(.L_22 - .L_21)
.L_21:
        /*002c*/ 	.word	0x00000000
        /*0030*/ 	.short	0x0003
        /*0032*/ 	.short	0x0010
        /*0034*/ 	.byte	0x00, 0xf5, 0x21, 0x00


	//----- nvinfo : EIATTR_KPARAM_INFO
	.align		4
.L_22:
        /*0038*/ 	.byte	0x04, 0x17
        /*003a*/ 	.short	(.L_24 - .L_23)
.L_23:
        /*003c*/ 	.word	0x00000000
        /*0040*/ 	.short	0x0002
        /*0042*/ 	.short	0x0008
        /*0044*/ 	.byte	0x00, 0xf0, 0x11, 0x00


	//----- nvinfo : EIATTR_KPARAM_INFO
	.align		4
.L_24:
        /*0048*/ 	.byte	0x04, 0x17
        /*004a*/ 	.short	(.L_26 - .L_25)
.L_25:
        /*004c*/ 	.word	0x00000000
        /*0050*/ 	.short	0x0001
        /*0052*/ 	.short	0x0004
        /*0054*/ 	.byte	0x00, 0xf0, 0x11, 0x00


	//----- nvinfo : EIATTR_KPARAM_INFO
	.align		4
.L_26:
        /*0058*/ 	.byte	0x04, 0x17
        /*005a*/ 	.short	(.L_28 - .L_27)
.L_27:
        /*005c*/ 	.word	0x00000000
        /*0060*/ 	.short	0x0000
        /*0062*/ 	.short	0x0000
        /*0064*/ 	.byte	0x00, 0xf0, 0x11, 0x00


	//----- nvinfo : EIATTR_SPARSE_MMA_MASK
	.align		4
.L_28:
        /*0068*/ 	.byte	0x03, 0x50
        /*006a*/ 	.short	0x0000


	//----- nvinfo : EIATTR_MAXREG_COUNT
	.align		4
        /*006c*/ 	.byte	0x03, 0x1b
        /*006e*/ 	.short	0x00ff


	//----- nvinfo : EIATTR_NUM_BARRIERS
	.align		4
        /*0070*/ 	.byte	0x02, 0x4c
        /*0072*/ 	.byte	0x01
	.zero		1


	//----- nvinfo : EIATTR_MERCURY_ISA_VERSION
	.align		4
        /*0074*/ 	.byte	0x03, 0x5f
        /*0076*/ 	.short	0x0101


	//----- nvinfo : EIATTR_VRC_CTA_INIT_COUNT
	.align		4
        /*0078*/ 	.byte	0x02, 0x4a
	.zero		1
	.zero		1


	//----- nvinfo : EIATTR_EXIT_INSTR_OFFSETS
	.align		4
        /*007c*/ 	.byte	0x04, 0x1c
        /*007e*/ 	.short	(.L_30 - .L_29)


	//   ....[0]....
.L_29:
        /*0080*/ 	.word	0x00000030


	//   ....[1]....
        /*0084*/ 	.word	0x000003e0


	//   ....[2]....
        /*0088*/ 	.word	0x00000440


	//----- nvinfo : EIATTR_CBANK_PARAM_SIZE
	.align		4
.L_30:
        /*008c*/ 	.byte	0x03, 0x19
        /*008e*/ 	.short	0x0028


	//----- nvinfo : EIATTR_PARAM_CBANK
	.align		4
        /*0090*/ 	.byte	0x04, 0x0a
        /*0092*/ 	.short	(.L_32 - .L_31)
	.align		4
.L_31:
        /*0094*/ 	.word	index@(.nv.constant0._Z17bettertiledmatmuliiiPfS_S_)
        /*0098*/ 	.short	0x0380
        /*009a*/ 	.short	0x0028


	//----- nvinfo : EIATTR_SW_WAR
	.align		4
.L_32:
        /*009c*/ 	.byte	0x04, 0x36
        /*009e*/ 	.short	(.L_34 - .L_33)
.L_33:
        /*00a0*/ 	.word	0x00000008
.L_34:


//--------------------- .nv.callgraph             --------------------------
	.section	.nv.callgraph,"",@"SHT_CUDA_CALLGRAPH"
	.align	4
	.sectionentsize	8
	.align		4
        /*0000*/ 	.word	0x00000000
	.align		4
        /*0004*/ 	.word	0xffffffff
	.align		4
        /*0008*/ 	.word	0x00000000
	.align		4
        /*000c*/ 	.word	0xfffffffe
	.align		4
        /*0010*/ 	.word	0x00000000
	.align		4
        /*0014*/ 	.word	0xfffffffd
	.align		4
        /*0018*/ 	.word	0x00000000
	.align		4
        /*001c*/ 	.word	0xfffffffc


//--------------------- .nv.constant4             --------------------------
	.section	.nv.constant4,"a",@progbits
	.align	8
	.align		8
.nv.constant4:
        /*0000*/ 	.dword	precalc_xorwow_matrix
	.align		8
        /*0008*/ 	.dword	precalc_xorwow_offset_matrix
	.align		8
        /*0010*/ 	.dword	mrg32k3aM1
	.align		8
        /*0018*/ 	.dword	mrg32k3aM2
	.align		8
        /*0020*/ 	.dword	mrg32k3aM1SubSeq
	.align		8
        /*0028*/ 	.dword	mrg32k3aM2SubSeq
	.align		8
        /*0030*/ 	.dword	mrg32k3aM1Seq
	.align		8
        /*0038*/ 	.dword	mrg32k3aM2Seq


//--------------------- .nv.constant3             --------------------------
	.section	.nv.constant3,"a",@progbits
	.align	8
.nv.constant3:
	.type		__cr_lgamma_table,@object
	.size		__cr_lgamma_table,(.L_8 - __cr_lgamma_table)
__cr_lgamma_table:
        /*0000*/ 	.byte	0x00, 0x00, 0x00, 0x00, 0x00, 0x00, 0x00, 0x00, 0x00, 0x00, 0x00, 0x00, 0x00, 0x00, 0x00, 0x00
        /*0010*/ 	.byte	0xef, 0x39, 0xfa, 0xfe, 0x42, 0x2e, 0xe6, 0x3f, 0x02, 0x20, 0x2a, 0xfa, 0x0b, 0xab, 0xfc, 0x3f
        /*0020*/ 	.byte	0xf9, 0x2c, 0x92, 0x7c, 0xa7, 0x6c, 0x09, 0x40, 0xc9, 0x79, 0x44, 0x3c, 0x64, 0x26, 0x13, 0x40
        /*0030*/ 	.byte	0xca, 0x01, 0xcf, 0x3a, 0x27, 0x51, 0x1a, 0x40, 0x30, 0xcc, 0x2d, 0xf3, 0xe1, 0x0c, 0x21, 0x40
        /*0040*/ 	.byte	0x0d, 0xb7, 0xfc, 0x82, 0x8e, 0x35, 0x25, 0x40
.L_8:


//--------------------- .text._Z17bettertiledmatmuliiiPfS_S_ --------------------------
	.section	.text._Z17bettertiledmatmuliiiPfS_S_,"ax",@progbits
	.align	128
        .global         _Z17bettertiledmatmuliiiPfS_S_
        .type           _Z17bettertiledmatmuliiiPfS_S_,@function
        .size           _Z17bettertiledmatmuliiiPfS_S_,(.L_x_7 - _Z17bettertiledmatmuliiiPfS_S_)
        .other          _Z17bettertiledmatmuliiiPfS_S_,@"STO_CUDA_ENTRY STV_DEFAULT"
_Z17bettertiledmatmuliiiPfS_S_:
.text._Z17bettertiledmatmuliiiPfS_S_:
[----:B------:R-:W-:Y:S08]  /*0000*/  LDC R1, c[0x0][0x37c] ;  /* 0x0000df00ff017b82 */ /* 0x000ff00000000800 */
[----:B------:R-:W0:Y:S02]  /*0010*/  LDC R2, c[0x0][0x384] ;  /* 0x0000e100ff027b82 */ /* 0x000e240000000800 */
[----:B0-----:R-:W-:-:S13]  /*0020*/  ISETP.GE.AND P0, PT, R2, -0x1e, PT ;  /* 0xffffffe20200780c */ /* 0x001fda0003f06270 */
[----:B------:R-:W-:Y:S05]  /*0030*/  @!P0 EXIT ;  /* 0x000000000000894d */ /* 0x000fea0003800000 */
[C---:B------:R-:W-:Y:S01]  /*0040*/  VIADD R0, R2.reuse, 0xffffffff ;  /* 0xffffffff02007836 */ /* 0x040fe20000000000 */
[----:B------:R-:W-:-:S04]  /*0050*/  ISETP.GE.AND P0, PT, R2, 0x61, PT ;  /* 0x000000610200780c */ /* 0x000fc80003f06270 */
[----:B------:R-:W-:-:S04]  /*0060*/  SHF.R.S32.HI R3, RZ, 0x1f, R0 ;  /* 0x0000001fff037819 */ /* 0x000fc80000011400 */
[----:B------:R-:W-:-:S04]  /*0070*/  LEA.HI R3, R3, R0, RZ, 0x5 ;  /* 0x0000000003037211 */ /* 0x000fc800078f28ff */
[----:B------:R-:W-:-:S04]  /*0080*/  LEA.HI.SX32 R3, R3, 0x1, 0x1b ;  /* 0x0000000103037811 */ /* 0x000fc800078fdaff */
[----:B------:R-:W-:Y:S01]  /*0090*/  LOP3.LUT R0, R3, 0x3, RZ, 0xc0, !PT ;  /* 0x0000000303007812 */ /* 0x000fe200078ec0ff */
[----:B------:R-:W-:Y:S06]  /*00a0*/  @!P0 BRA `(.L_x_0) ;  /* 0x0000000000c88947 */ /* 0x000fec0003800000 */
[----:B------:R-:W-:-:S05]  /*00b0*/  LOP3.LUT R3, R3, 0x7ffffffc, RZ, 0xc0, !PT ;  /* 0x7ffffffc03037812 */ /* 0x000fca00078ec0ff */
[----:B------:R-:W-:-:S05]  /*00c0*/  IMAD.MOV R3, RZ, RZ, -R3 ;  /* 0x000000ffff037224 */ /* 0x000fca00078e0a03 */
[----:B------:R-:W-:-:S13]  /*00d0*/  ISETP.GE.AND P0, PT, R3, RZ, PT ;  /* 0x000000ff0300720c */ /* 0x000fda0003f06270 */
[----:B------:R-:W-:Y:S05]  /*00e0*/  @P0 BRA `(.L_x_1) ;  /* 0x00000000009c0947 */ /* 0x000fea0003800000 */
[----:B------:R-:W-:Y:S01]  /*00f0*/  IMAD.MOV R2, RZ, RZ, -R3 ;  /* 0x000000ffff027224 */ /* 0x000fe200078e0a03 */
[----:B------:R-:W-:-:S04]  /*0100*/  PLOP3.LUT P0, PT, PT, PT, PT, 0x80, 0x8 ;  /* 0x000000000008781c */ /* 0x000fc80003f0f070 */
[----:B------:R-:W-:-:S13]  /*0110*/  ISETP.GT.AND P1, PT, R2, 0xc, PT ;  /* 0x0000000c0200780c */ /* 0x000fda0003f24270 */
[----:B------:R-:W-:Y:S05]  /*0120*/  @!P1 BRA `(.L_x_2) ;  /* 0x0000000000509947 */ /* 0x000fea0003800000 */
[----:B------:R-:W-:-:S13]  /*0130*/  PLOP3.LUT P0, PT, PT, PT, PT, 0x8, 0x80 ;  /* 0x000000000080781c */ /* 0x000fda0003f0e170 */
.L_x_3:
[----:B------:R-:W-:Y:S01]  /*0140*/  BAR.SYNC.DEFER_BLOCKING 0x0 ;  /* 0x0000000000007b1d */ /* 0x000fe20000010000 */
[----:B------:R-:W-:-:S07]  /*0150*/  VIADD R3, R3, 0x10 ;  /* 0x0000001003037836 */ /* 0x000fce0000000000 */
[----:B------:R-:W-:Y:S08]  /*0160*/  BAR.SYNC.DEFER_BLOCKING 0x0 ;  /* 0x0000000000007b1d */ /* 0x000ff00000010000 */
        /* <DEDUP_REMOVED lines=13> */
[----:B------:R-:W-:Y:S01]  /*0240*/  BAR.SYNC.DEFER_BLOCKING 0x0 ;  /* 0x0000000000007b1d */ /* 0x000fe20000010000 */
[----:B------:R-:W-:-:S13]  /*0250*/  ISETP.GE.AND P1, PT, R3, -0xc, PT ;  /* 0xfffffff40300780c */ /* 0x000fda0003f26270 */
[----:B------:R-:W-:Y:S05]  /*0260*/  @!P1 BRA `(.L_x_3) ;  /* 0xfffffffc00b49947 */ /* 0x000fea000383ffff */
.L_x_2:
[----:B------:R-:W-:-:S05]  /*0270*/  IMAD.MOV R2, RZ, RZ, -R3 ;  /* 0x000000ffff027224 */ /* 0x000fca00078e0a03 */
[----:B------:R-:W-:-:S13]  /*0280*/  ISETP.GT.AND P1, PT, R2, 0x4, PT ;  /* 0x000000040200780c */ /* 0x000fda0003f24270 */
[----:B------:R-:W-:Y:S05]  /*0290*/  @!P1 BRA `(.L_x_4) ;  /* 0x0000000000289947 */ /* 0x000fea0003800000 */
        /* <DEDUP_REMOVED lines=8> */
[----:B------:R-:W-:Y:S01]  /*0320*/  PLOP3.LUT P0, PT, PT, PT, PT, 0x8, 0x80 ;  /* 0x000000000080781c */ /* 0x000fe20003f0e170 */
[----:B------:R-:W-:-:S12]  /*0330*/  VIADD R3, R3, 0x8 ;  /* 0x0000000803037836 */ /* 0x000fd80000000000 */
.L_x_4:
[----:B------:R-:W-:-:S13]  /*0340*/  ISETP.NE.OR P0, PT, R3, RZ, P0 ;  /* 0x000000ff0300720c */ /* 0x000fda0000705670 */
[----:B------:R-:W-:Y:S05]  /*0350*/  @!P0 BRA `(.L_x_0) ;  /* 0x00000000001c8947 */ /* 0x000fea0003800000 */
.L_x_1:
[----:B------:R-:W-:Y:S01]  /*0360*/  BAR.SYNC.DEFER_BLOCKING 0x0 ;  /* 0x0000000000007b1d */ /* 0x000fe20000010000 */
[----:B------:R-:W-:-:S07]  /*0370*/  VIADD R3, R3, 0x4 ;  /* 0x0000000403037836 */ /* 0x000fce0000000000 */
[----:B------:R-:W-:Y:S08]  /*0380*/  BAR.SYNC.DEFER_BLOCKING 0x0 ;  /* 0x0000000000007b1d */ /* 0x000ff00000010000 */
[----:B------:R-:W-:Y:S08]  /*0390*/  BAR.SYNC.DEFER_BLOCKING 0x0 ;  /* 0x0000000000007b1d */ /* 0x000ff00000010000 */
[----:B------:R-:W-:Y:S01]  /*03a0*/  BAR.SYNC.DEFER_BLOCKING 0x0 ;  /* 0x0000000000007b1d */ /* 0x000fe20000010000 */
[----:B------:R-:W-:-:S13]  /*03b0*/  ISETP.NE.AND P0, PT, R3, RZ, PT ;  /* 0x000000ff0300720c */ /* 0x000fda0003f05270 */
[----:B------:R-:W-:Y:S05]  /*03c0*/  @P0 BRA `(.L_x_1) ;  /* 0xfffffffc00e40947 */ /* 0x000fea000383ffff */
.L_x_0:
[----:B------:R-:W-:-:S13]  /*03d0*/  ISETP.NE.AND P0, PT, R0, RZ, PT ;  /* 0x000000ff0000720c */ /* 0x000fda0003f05270 */
[----:B------:R-:W-:Y:S05]  /*03e0*/  @!P0 EXIT ;  /* 0x000000000000894d */ /* 0x000fea0003800000 */
[----:B------:R-:W-:-:S07]  /*03f0*/  IMAD.MOV R0, RZ, RZ, -R0 ;  /* 0x000000ffff007224 */ /* 0x000fce00078e0a00 */
.L_x_5:
[----:B------:R-:W-:Y:S01]  /*0400*/  VIADD R0, R0, 0x1 ;  /* 0x0000000100007836 */ /* 0x000fe20000000000 */
[----:B------:R-:W-:Y:S04]  /*0410*/  BAR.SYNC.DEFER_BLOCKING 0x0 ;  /* 0x0000000000007b1d */ /* 0x000fe80000010000 */
[----:B------:R-:W-:-:S13]  /*0420*/  ISETP.NE.AND P0, PT, R0, RZ, PT ;  /* 0x000000ff0000720c */ /* 0x000fda0003f05270 */
[----:B------:R-:W-:Y:S05]  /*0430*/  @P0 BRA `(.L_x_5) ;  /* 0xfffffffc00f00947 */ /* 0x000fea000383ffff */
[----:B------:R-:W-:Y:S05]  /*0440*/  EXIT ;  /* 0x000000000000794d */ /* 0x000fea0003800000 */
.L_x_6:
[----:B------:R-:W-:-:S00]  /*0450*/  BRA `(.L_x_6) ;  /* 0xfffffffc00fc7947 */ /* 0x000fc0000383ffff */
[----:B------:R-:W-:-:S00]  /*0460*/  NOP ;  /* 0x0000000000007918 */ /* 0x000fc00000000000 */
        /* <DEDUP_REMOVED lines=9> */
.L_x_7:


//--------------------- .nv.global.init           --------------------------
	.section	.nv.global.init,"aw",@progbits
	.align	4
.nv.global.init:
	.type		mrg32k3aM1SubSeq,@object
	.size		mrg32k3aM1SubSeq,(mrg32k3aM2SubSeq - mrg32k3aM1SubSeq)
mrg32k3aM1SubSeq:
        /*0000*/ 	.byte	0x0b, 0xcc, 0xee, 0x04, 0x73, 0x29, 0x8b, 0x6f, 0xf6, 0x53, 0x03, 0xf6, 0x23, 0xf6, 0xea, 0xda
        /* <DEDUP_REMOVED lines=125> */
	.type		mrg32k3aM2SubSeq,@object
	.size		mrg32k3aM2SubSeq,(mrg32k3aM1 - mrg32k3aM2SubSeq)
mrg32k3aM2SubSeq:
        /* <DEDUP_REMOVED lines=126> */
	.type		mrg32k3aM1,@object
	.size		mrg32k3aM1,(mrg32k3aM1Seq - mrg32k3aM1)
mrg32k3aM1:
        /* <DEDUP_REMOVED lines=144> */
	.type		mrg32k3aM1Seq,@object
	.size		mrg32k3aM1Seq,(mrg32k3aM2 - mrg32k3aM1Seq)
mrg32k3aM1Seq:
        /* <DEDUP_REMOVED lines=144> */
	.type		mrg32k3aM2,@object
	.size		mrg32k3aM2,(mrg32k3aM2Seq - mrg32k3aM2)
mrg32k3aM2:
        /* <DEDUP_REMOVED lines=144> */
	.type		mrg32k3aM2Seq,@object
	.size		mrg32k3aM2Seq,(precalc_xorwow_matrix - mrg32k3aM2Seq)
mrg32k3aM2Seq:
        /* <DEDUP_REMOVED lines=144> */
	.type		precalc_xorwow_matrix,@object
	.size		precalc_xorwow_matrix,(precalc_xorwow_offset_matrix - precalc_xorwow_matrix)
precalc_xorwow_matrix:
        /* <DEDUP_REMOVED lines=6400> */
	.type		precalc_xorwow_offset_matrix,@object
	.size		precalc_xorwow_offset_matrix,(.L_1 - precalc_xorwow_offset_matrix)
precalc_xorwow_offset_matrix:
        /* <DEDUP_REMOVED lines=6400> */
.L_1:


//--------------------- .nv.shared.reserved.0     --------------------------
	.section	.nv.shared.reserved.0,"aw",@nobits
	.weak		__nv_reservedSMEM_offset_0_alias
	.size		__nv_reservedSMEM_offset_0_alias, 0, 64
	.other		__nv_reservedSMEM_offset_0_alias,@"STO_CUDA_RESERVED_SHARED STV_DEFAULT"
__nv_reservedSMEM_offset_0_alias:
	.zero		0
	.zero		64


//--------------------- .nv.constant0._Z17bettertiledmatmuliiiPfS_S_ --------------------------
	.section	.nv.constant0._Z17bettertiledmatmuliiiPfS_S_,"a",@progbits
	.sectionflags	@""
	.align	4
.nv.constant0._Z17bettertiledmatmuliiiPfS_S_:
	.zero		936


//--------------------- SYMBOLS --------------------------

	.type		.nv.reservedSmem.offset0,@object
	.size		.nv.reservedSmem.offset0,0x4
